//
// Generated by NVIDIA NVVM Compiler
//
// Compiler Build ID: CL-36424714
// Cuda compilation tools, release 13.0, V13.0.88
// Based on NVVM 20.0.0
//

.version 9.0
.target sm_100
.address_size 64

	// .globl	_Z10joinKernelPKiPKfiS0_S2_iPiPf

.visible .entry _Z10joinKernelPKiPKfiS0_S2_iPiPf(
	.param .u64 .ptr .align 1 _Z10joinKernelPKiPKfiS0_S2_iPiPf_param_0,
	.param .u64 .ptr .align 1 _Z10joinKernelPKiPKfiS0_S2_iPiPf_param_1,
	.param .u32 _Z10joinKernelPKiPKfiS0_S2_iPiPf_param_2,
	.param .u64 .ptr .align 1 _Z10joinKernelPKiPKfiS0_S2_iPiPf_param_3,
	.param .u64 .ptr .align 1 _Z10joinKernelPKiPKfiS0_S2_iPiPf_param_4,
	.param .u32 _Z10joinKernelPKiPKfiS0_S2_iPiPf_param_5,
	.param .u64 .ptr .align 1 _Z10joinKernelPKiPKfiS0_S2_iPiPf_param_6,
	.param .u64 .ptr .align 1 _Z10joinKernelPKiPKfiS0_S2_iPiPf_param_7
)
{
	.reg .pred 	%p<5>;
	.reg .b32 	%r<15>;
	.reg .b32 	%f<4>;
	.reg .b64 	%rd<26>;

	ld.param.u64 	%rd4, [_Z10joinKernelPKiPKfiS0_S2_iPiPf_param_0];
	ld.param.u64 	%rd5, [_Z10joinKernelPKiPKfiS0_S2_iPiPf_param_1];
	ld.param.u32 	%r6, [_Z10joinKernelPKiPKfiS0_S2_iPiPf_param_2];
	ld.param.u64 	%rd6, [_Z10joinKernelPKiPKfiS0_S2_iPiPf_param_3];
	ld.param.u64 	%rd7, [_Z10joinKernelPKiPKfiS0_S2_iPiPf_param_4];
	ld.param.u32 	%r5, [_Z10joinKernelPKiPKfiS0_S2_iPiPf_param_5];
	ld.param.u64 	%rd8, [_Z10joinKernelPKiPKfiS0_S2_iPiPf_param_6];
	ld.param.u64 	%rd9, [_Z10joinKernelPKiPKfiS0_S2_iPiPf_param_7];
	cvta.to.global.u64 	%rd1, %rd9;
	cvta.to.global.u64 	%rd2, %rd8;
	mov.u32 	%r7, %ctaid.x;
	mov.u32 	%r8, %ntid.x;
	mov.u32 	%r9, %tid.x;
	mad.lo.s32 	%r1, %r7, %r8, %r9;
	setp.ge.s32 	%p1, %r1, %r6;
	@%p1 bra 	$L__BB0_7;
	cvta.to.global.u64 	%rd10, %rd4;
	cvta.to.global.u64 	%rd11, %rd5;
	mul.wide.s32 	%rd12, %r1, 4;
	add.s64 	%rd13, %rd10, %rd12;
	ld.global.u32 	%r2, [%rd13];
	add.s64 	%rd14, %rd11, %rd12;
	ld.global.f32 	%f1, [%rd14];
	setp.lt.s32 	%p2, %r5, 1;
	@%p2 bra 	$L__BB0_6;
	cvta.to.global.u64 	%rd3, %rd6;
	mov.b32 	%r14, 0;
	bra.uni 	$L__BB0_4;
$L__BB0_3:
	add.s32 	%r14, %r14, 1;
	setp.eq.s32 	%p4, %r14, %r5;
	@%p4 bra 	$L__BB0_6;
$L__BB0_4:
	mul.wide.u32 	%rd15, %r14, 4;
	add.s64 	%rd16, %rd3, %rd15;
	ld.global.u32 	%r11, [%rd16];
	setp.ne.s32 	%p3, %r2, %r11;
	@%p3 bra 	$L__BB0_3;
	add.s64 	%rd21, %rd2, %rd12;
	st.global.u32 	[%rd21], %r2;
	cvta.to.global.u64 	%rd22, %rd7;
	add.s64 	%rd24, %rd22, %rd15;
	ld.global.f32 	%f2, [%rd24];
	add.f32 	%f3, %f1, %f2;
	add.s64 	%rd25, %rd1, %rd12;
	st.global.f32 	[%rd25], %f3;
	bra.uni 	$L__BB0_7;
$L__BB0_6:
	add.s64 	%rd18, %rd2, %rd12;
	mov.b32 	%r12, -1;
	st.global.u32 	[%rd18], %r12;
	add.s64 	%rd19, %rd1, %rd12;
	mov.b32 	%r13, 0;
	st.global.u32 	[%rd19], %r13;
$L__BB0_7:
	ret;

}
	// .globl	_Z14sumByKeyKernelPKiPKfPfi
.visible .entry _Z14sumByKeyKernelPKiPKfPfi(
	.param .u64 .ptr .align 1 _Z14sumByKeyKernelPKiPKfPfi_param_0,
	.param .u64 .ptr .align 1 _Z14sumByKeyKernelPKiPKfPfi_param_1,
	.param .u64 .ptr .align 1 _Z14sumByKeyKernelPKiPKfPfi_param_2,
	.param .u32 _Z14sumByKeyKernelPKiPKfPfi_param_3
)
{
	.reg .pred 	%p<4>;
	.reg .b32 	%r<9>;
	.reg .b32 	%f<6>;
	.reg .b64 	%rd<12>;

	ld.param.u64 	%rd3, [_Z14sumByKeyKernelPKiPKfPfi_param_0];
	ld.param.u64 	%rd4, [_Z14sumByKeyKernelPKiPKfPfi_param_1];
	ld.param.u64 	%rd5, [_Z14sumByKeyKernelPKiPKfPfi_param_2];
	ld.param.u32 	%r2, [_Z14sumByKeyKernelPKiPKfPfi_param_3];
	mov.u32 	%r3, %ctaid.x;
	mov.u32 	%r4, %ntid.x;
	mov.u32 	%r5, %tid.x;
	mad.lo.s32 	%r1, %r3, %r4, %r5;
	setp.ge.s32 	%p1, %r1, %r2;
	@%p1 bra 	$L__BB1_5;
	cvta.to.global.u64 	%rd6, %rd4;
	cvta.to.global.u64 	%rd7, %rd3;
	mul.wide.s32 	%rd8, %r1, 4;
	add.s64 	%rd1, %rd7, %rd8;
	add.s64 	%rd2, %rd6, %rd8;
	ld.global.f32 	%f5, [%rd2];
	add.s32 	%r6, %r2, -1;
	setp.ge.s32 	%p2, %r1, %r6;
	@%p2 bra 	$L__BB1_4;
	ld.global.u32 	%r7, [%rd1];
	ld.global.u32 	%r8, [%rd1+4];
	setp.ne.s32 	%p3, %r8, %r7;
	@%p3 bra 	$L__BB1_4;
	ld.global.f32 	%f4, [%rd2+4];
	add.f32 	%f5, %f5, %f4;
$L__BB1_4:
	cvta.to.global.u64 	%rd9, %rd5;
	add.s64 	%rd11, %rd9, %rd8;
	st.global.f32 	[%rd11], %f5;
$L__BB1_5:
	ret;

}


// ===== COMPILED SASS (sm_100) =====

	.target	sm_100

	.elftype	@"ET_EXEC"


//--------------------- .note.nv.tkinfo           --------------------------
	.section	.note.nv.tkinfo,"",@"SHT_NOTE"
	.sectionflags	@"SHF_NOTE_NV_TKINFO"
	.tkinfo
        /*0018*/ 	.word	0x00000002
        /*0030*/ 	.string	""
        /*0030*/ 	.string	"ptxas"
        /*0030*/ 	.string	"Cuda compilation tools, release 13.0, V13.0.88"
        /*0030*/ 	.string	"Build cuda_13.0.r13.0/compiler.36424714_0"
        /*0030*/ 	.string	"-arch sm_100 -m 64 "



//--------------------- .note.nv.cuinfo           --------------------------
	.section	.note.nv.cuinfo,"",@"SHT_NOTE"
	.sectionflags	@"SHF_NOTE_NV_CUINFO"
        /*0018*/ 	.short	0x0002
        /*001a*/ 	.short	0x0064
        /*001c*/ 	.short	0x0082
	.zero		2


//--------------------- .nv.info                  --------------------------
	.section	.nv.info,"",@"SHT_CUDA_INFO"
	.align	4


	//----- nvinfo : EIATTR_REGCOUNT
	.align		4
        /*0000*/ 	.byte	0x04, 0x2f
        /*0002*/ 	.short	(.L_1 - .L_0)
	.align		4
.L_0:
        /*0004*/ 	.word	index@(_Z10joinKernelPKiPKfiS0_S2_iPiPf)
        /*0008*/ 	.word	0x0000000e


	//----- nvinfo : EIATTR_FRAME_SIZE
	.align		4
.L_1:
        /*000c*/ 	.byte	0x04, 0x11
        /*000e*/ 	.short	(.L_3 - .L_2)
	.align		4
.L_2:
        /*0010*/ 	.word	index@(_Z10joinKernelPKiPKfiS0_S2_iPiPf)
        /*0014*/ 	.word	0x00000000


	//----- nvinfo : EIATTR_REGCOUNT
	.align		4
.L_3:
        /*0018*/ 	.byte	0x04, 0x2f
        /*001a*/ 	.short	(.L_5 - .L_4)
	.align		4
.L_4:
        /*001c*/ 	.word	index@(_Z14sumByKeyKernelPKiPKfPfi)
        /*0020*/ 	.word	0x0000000e


	//----- nvinfo : EIATTR_FRAME_SIZE
	.align		4
.L_5:
        /*0024*/ 	.byte	0x04, 0x11
        /*0026*/ 	.short	(.L_7 - .L_6)
	.align		4
.L_6:
        /*0028*/ 	.word	index@(_Z14sumByKeyKernelPKiPKfPfi)
        /*002c*/ 	.word	0x00000000


	//----- nvinfo : EIATTR_MIN_STACK_SIZE
	.align		4
.L_7:
        /*0030*/ 	.byte	0x04, 0x12
        /*0032*/ 	.short	(.L_9 - .L_8)
	.align		4
.L_8:
        /*0034*/ 	.word	index@(_Z14sumByKeyKernelPKiPKfPfi)
        /*0038*/ 	.word	0x00000000


	//----- nvinfo : EIATTR_MIN_STACK_SIZE
	.align		4
.L_9:
        /*003c*/ 	.byte	0x04, 0x12
        /*003e*/ 	.short	(.L_11 - .L_10)
	.align		4
.L_10:
        /*0040*/ 	.word	index@(_Z10joinKernelPKiPKfiS0_S2_iPiPf)
        /*0044*/ 	.word	0x00000000
.L_11:


//--------------------- .nv.compat                --------------------------
	.section	.nv.compat,"",@"SHT_CUDA_COMPAT_INFO"
	.align	4
        /*0000*/ 	.byte	0x02, 0x09, 0x00, 0x00, 0x02, 0x02, 0x01, 0x00, 0x02, 0x05, 0x05, 0x00, 0x03, 0x07, 0x01, 0x01
        /*0010*/ 	.byte	0x02, 0x03, 0x00, 0x00, 0x02, 0x06, 0x01, 0x00, 0x04, 0x0b, 0x08, 0x00, 0x09, 0x00, 0x00, 0x00
        /*0020*/ 	.byte	0x00, 0x00, 0x00, 0x00


//--------------------- .nv.info._Z14sumByKeyKernelPKiPKfPfi --------------------------
	.section	.nv.info._Z14sumByKeyKernelPKiPKfPfi,"",@"SHT_CUDA_INFO"
	.sectionflags	@""
	.align	4


	//----- nvinfo : EIATTR_CUDA_API_VERSION
	.align		4
        /*0000*/ 	.byte	0x04, 0x37
        /*0002*/ 	.short	(.L_13 - .L_12)
.L_12:
        /*0004*/ 	.word	0x00000082


	//----- nvinfo : EIATTR_KPARAM_INFO
	.align		4
.L_13:
        /*0008*/ 	.byte	0x04, 0x17
        /*000a*/ 	.short	(.L_15 - .L_14)
.L_14:
        /*000c*/ 	.word	0x00000000
        /*0010*/ 	.short	0x0003
        /*0012*/ 	.short	0x0018
        /*0014*/ 	.byte	0x00, 0xf0, 0x11, 0x00


	//----- nvinfo : EIATTR_KPARAM_INFO
	.align		4
.L_15:
        /*0018*/ 	.byte	0x04, 0x17
        /*001a*/ 	.short	(.L_17 - .L_16)
.L_16:
        /*001c*/ 	.word	0x00000000
        /*0020*/ 	.short	0x0002
        /*0022*/ 	.short	0x0010
        /*0024*/ 	.byte	0x00, 0xf5, 0x21, 0x00


	//----- nvinfo : EIATTR_KPARAM_INFO
	.align		4
.L_17:
        /*0028*/ 	.byte	0x04, 0x17
        /*002a*/ 	.short	(.L_19 - .L_18)
.L_18:
        /*002c*/ 	.word	0x00000000
        /*0030*/ 	.short	0x0001
        /*0032*/ 	.short	0x0008
        /*0034*/ 	.byte	0x00, 0xf5, 0x21, 0x00


	//----- nvinfo : EIATTR_KPARAM_INFO
	.align		4
.L_19:
        /*0038*/ 	.byte	0x04, 0x17
        /*003a*/ 	.short	(.L_21 - .L_20)
.L_20:
        /*003c*/ 	.word	0x00000000
        /*0040*/ 	.short	0x0000
        /*0042*/ 	.short	0x0000
        /*0044*/ 	.byte	0x00, 0xf5, 0x21, 0x00


	//----- nvinfo : EIATTR_SPARSE_MMA_MASK
	.align		4
.L_21:
        /*0048*/ 	.byte	0x03, 0x50
        /*004a*/ 	.short	0x0000


	//----- nvinfo : EIATTR_MAXREG_COUNT
	.align		4
        /*004c*/ 	.byte	0x03, 0x1b
        /*004e*/ 	.short	0x00ff


	//----- nvinfo : EIATTR_MERCURY_ISA_VERSION
	.align		4
        /*0050*/ 	.byte	0x03, 0x5f
        /*0052*/ 	.short	0x0101


	//----- nvinfo : EIATTR_VRC_CTA_INIT_COUNT
	.align		4
        /*0054*/ 	.byte	0x02, 0x4a
	.zero		1
	.zero		1


	//----- nvinfo : EIATTR_EXIT_INSTR_OFFSETS
	.align		4
        /*0058*/ 	.byte	0x04, 0x1c
        /*005a*/ 	.short	(.L_23 - .L_22)


	//   ....[0]....
.L_22:
        /*005c*/ 	.word	0x00000070


	//   ....[1]....
        /*0060*/ 	.word	0x000001c0


	//----- nvinfo : EIATTR_CRS_STACK_SIZE
	.align		4
.L_23:
        /*0064*/ 	.byte	0x04, 0x1e
        /*0066*/ 	.short	(.L_25 - .L_24)
.L_24:
        /*0068*/ 	.word	0x00000000


	//----- nvinfo : EIATTR_CBANK_PARAM_SIZE
	.align		4
.L_25:
        /*006c*/ 	.byte	0x03, 0x19
        /*006e*/ 	.short	0x001c


	//----- nvinfo : EIATTR_PARAM_CBANK
	.align		4
        /*0070*/ 	.byte	0x04, 0x0a
        /*0072*/ 	.short	(.L_27 - .L_26)
	.align		4
.L_26:
        /*0074*/ 	.word	index@(.nv.constant0._Z14sumByKeyKernelPKiPKfPfi)
        /*0078*/ 	.short	0x0380
        /*007a*/ 	.short	0x001c


	//----- nvinfo : EIATTR_SW_WAR
	.align		4
.L_27:
        /*007c*/ 	.byte	0x04, 0x36
        /*007e*/ 	.short	(.L_29 - .L_28)
.L_28:
        /*0080*/ 	.word	0x00000008
.L_29:


//--------------------- .nv.info._Z10joinKernelPKiPKfiS0_S2_iPiPf --------------------------
	.section	.nv.info._Z10joinKernelPKiPKfiS0_S2_iPiPf,"",@"SHT_CUDA_INFO"
	.sectionflags	@""
	.align	4


	//----- nvinfo : EIATTR_CUDA_API_VERSION
	.align		4
        /*0000*/ 	.byte	0x04, 0x37
        /*0002*/ 	.short	(.L_31 - .L_30)
.L_30:
        /*0004*/ 	.word	0x00000082


	//----- nvinfo : EIATTR_KPARAM_INFO
	.align		4
.L_31:
        /*0008*/ 	.byte	0x04, 0x17
        /*000a*/ 	.short	(.L_33 - .L_32)
.L_32:
        /*000c*/ 	.word	0x00000000
        /*0010*/ 	.short	0x0007
        /*0012*/ 	.short	0x0038
        /*0014*/ 	.byte	0x00, 0xf5, 0x21, 0x00


	//----- nvinfo : EIATTR_KPARAM_INFO
	.align		4
.L_33:
        /*0018*/ 	.byte	0x04, 0x17
        /*001a*/ 	.short	(.L_35 - .L_34)
.L_34:
        /*001c*/ 	.word	0x00000000
        /*0020*/ 	.short	0x0006
        /*0022*/ 	.short	0x0030
        /*0024*/ 	.byte	0x00, 0xf5, 0x21, 0x00


	//----- nvinfo : EIATTR_KPARAM_INFO
	.align		4
.L_35:
        /*0028*/ 	.byte	0x04, 0x17
        /*002a*/ 	.short	(.L_37 - .L_36)
.L_36:
        /*002c*/ 	.word	0x00000000
        /*0030*/ 	.short	0x0005
        /*0032*/ 	.short	0x0028
        /*0034*/ 	.byte	0x00, 0xf0, 0x11, 0x00


	//----- nvinfo : EIATTR_KPARAM_INFO
	.align		4
.L_37:
        /*0038*/ 	.byte	0x04, 0x17
        /*003a*/ 	.short	(.L_39 - .L_38)
.L_38:
        /*003c*/ 	.word	0x00000000
        /*0040*/ 	.short	0x0004
        /*0042*/ 	.short	0x0020
        /*0044*/ 	.byte	0x00, 0xf5, 0x21, 0x00


	//----- nvinfo : EIATTR_KPARAM_INFO
	.align		4
.L_39:
        /*0048*/ 	.byte	0x04, 0x17
        /*004a*/ 	.short	(.L_41 - .L_40)
.L_40:
        /*004c*/ 	.word	0x00000000
        /*0050*/ 	.short	0x0003
        /*0052*/ 	.short	0x0018
        /*0054*/ 	.byte	0x00, 0xf5, 0x21, 0x00


	//----- nvinfo : EIATTR_KPARAM_INFO
	.align		4
.L_41:
        /*0058*/ 	.byte	0x04, 0x17
        /*005a*/ 	.short	(.L_43 - .L_42)
.L_42:
        /*005c*/ 	.word	0x00000000
        /*0060*/ 	.short	0x0002
        /*0062*/ 	.short	0x0010
        /*0064*/ 	.byte	0x00, 0xf0, 0x11, 0x00


	//----- nvinfo : EIATTR_KPARAM_INFO
	.align		4
.L_43:
        /*0068*/ 	.byte	0x04, 0x17
        /*006a*/ 	.short	(.L_45 - .L_44)
.L_44:
        /*006c*/ 	.word	0x00000000
        /*0070*/ 	.short	0x0001
        /*0072*/ 	.short	0x0008
        /*0074*/ 	.byte	0x00, 0xf5, 0x21, 0x00


	//----- nvinfo : EIATTR_KPARAM_INFO
	.align		4
.L_45:
        /*0078*/ 	.byte	0x04, 0x17
        /*007a*/ 	.short	(.L_47 - .L_46)
.L_46:
        /*007c*/ 	.word	0x00000000
        /*0080*/ 	.short	0x0000
        /*0082*/ 	.short	0x0000
        /*0084*/ 	.byte	0x00, 0xf5, 0x21, 0x00


	//----- nvinfo : EIATTR_SPARSE_MMA_MASK
	.align		4
.L_47:
        /*0088*/ 	.byte	0x03, 0x50
        /*008a*/ 	.short	0x0000


	//----- nvinfo : EIATTR_MAXREG_COUNT
	.align		4
        /*008c*/ 	.byte	0x03, 0x1b
        /*008e*/ 	.short	0x00ff


	//----- nvinfo : EIATTR_MERCURY_ISA_VERSION
	.align		4
        /*0090*/ 	.byte	0x03, 0x5f
        /*0092*/ 	.short	0x0101


	//----- nvinfo : EIATTR_VRC_CTA_INIT_COUNT
	.align		4
        /*0094*/ 	.byte	0x02, 0x4a
	.zero		1
	.zero		1


	//----- nvinfo : EIATTR_EXIT_INSTR_OFFSETS
	.align		4
        /*0098*/ 	.byte	0x04, 0x1c
        /*009a*/ 	.short	(.L_49 - .L_48)


	//   ....[0]....
.L_48:
        /*009c*/ 	.word	0x00000070


	//   ....[1]....
        /*00a0*/ 	.word	0x00000240


	//   ....[2]....
        /*00a4*/ 	.word	0x00000300


	//----- nvinfo : EIATTR_CRS_STACK_SIZE
	.align		4
.L_49:
        /*00a8*/ 	.byte	0x04, 0x1e
        /*00aa*/ 	.short	(.L_51 - .L_50)
.L_50:
        /*00ac*/ 	.word	0x00000000


	//----- nvinfo : EIATTR_CBANK_PARAM_SIZE
	.align		4
.L_51:
        /*00b0*/ 	.byte	0x03, 0x19
        /*00b2*/ 	.short	0x0040


	//----- nvinfo : EIATTR_PARAM_CBANK
	.align		4
        /*00b4*/ 	.byte	0x04, 0x0a
        /*00b6*/ 	.short	(.L_53 - .L_52)
	.align		4
.L_52:
        /*00b8*/ 	.word	index@(.nv.constant0._Z10joinKernelPKiPKfiS0_S2_iPiPf)
        /*00bc*/ 	.short	0x0380
        /*00be*/ 	.short	0x0040


	//----- nvinfo : EIATTR_SW_WAR
	.align		4
.L_53:
        /*00c0*/ 	.byte	0x04, 0x36
        /*00c2*/ 	.short	(.L_55 - .L_54)
.L_54:
        /*00c4*/ 	.word	0x00000008
.L_55:


//--------------------- .nv.callgraph             --------------------------
	.section	.nv.callgraph,"",@"SHT_CUDA_CALLGRAPH"
	.align	4
	.sectionentsize	8
	.align		4
        /*0000*/ 	.word	0x00000000
	.align		4
        /*0004*/ 	.word	0xffffffff
	.align		4
        /*0008*/ 	.word	0x00000000
	.align		4
        /*000c*/ 	.word	0xfffffffe
	.align		4
        /*0010*/ 	.word	0x00000000
	.align		4
        /*0014*/ 	.word	0xfffffffd
	.align		4
        /*0018*/ 	.word	0x00000000
	.align		4
        /*001c*/ 	.word	0xfffffffc


//--------------------- .text._Z14sumByKeyKernelPKiPKfPfi --------------------------
	.section	.text._Z14sumByKeyKernelPKiPKfPfi,"ax",@progbits
	.align	128
        .global         _Z14sumByKeyKernelPKiPKfPfi
        .type           _Z14sumByKeyKernelPKiPKfPfi,@function
        .size           _Z14sumByKeyKernelPKiPKfPfi,(.L_x_8 - _Z14sumByKeyKernelPKiPKfPfi)
        .other          _Z14sumByKeyKernelPKiPKfPfi,@"STO_CUDA_ENTRY STV_DEFAULT"
_Z14sumByKeyKernelPKiPKfPfi:
.text._Z14sumByKeyKernelPKiPKfPfi:
[----:B------:R-:W-:Y:S01]  /*0000*/  LDC R1, c[0x0][0x37c] ;  /* 0x0000df00ff017b82 */ /* 0x000fe20000000800 */
[----:B------:R-:W0:Y:S07]  /*0010*/  S2R R0, SR_TID.X ;  /* 0x0000000000007919 */ /* 0x000e2e0000002100 */
[----:B------:R-:W0:Y:S01]  /*0020*/  S2UR UR5, SR_CTAID.X ;  /* 0x00000000000579c3 */ /* 0x000e220000002500 */
[----:B------:R-:W1:Y:S07]  /*0030*/  LDCU UR4, c[0x0][0x398] ;  /* 0x00007300ff0477ac */ /* 0x000e6e0008000800 */
[----:B------:R-:W0:Y:S02]  /*0040*/  LDC R9, c[0x0][0x360] ;  /* 0x0000d800ff097b82 */ /* 0x000e240000000800 */
[----:B0-----:R-:W-:-:S05]  /*0050*/  IMAD R9, R9, UR5, R0 ;  /* 0x0000000509097c24 */ /* 0x001fca000f8e0200 */
[----:B-1----:R-:W-:-:S13]  /*0060*/  ISETP.GE.AND P0, PT, R9, UR4, PT ;  /* 0x0000000409007c0c */ /* 0x002fda000bf06270 */
[----:B------:R-:W-:Y:S05]  /*0070*/  @P0 EXIT ;  /* 0x000000000000094d */ /* 0x000fea0003800000 */
[----:B------:R-:W0:Y:S01]  /*0080*/  LDC.64 R4, c[0x0][0x388] ;  /* 0x0000e200ff047b82 */ /* 0x000e220000000a00 */
[----:B------:R-:W1:Y:S01]  /*0090*/  LDCU.64 UR6, c[0x0][0x358] ;  /* 0x00006b00ff0677ac */ /* 0x000e620008000a00 */
[----:B------:R-:W-:-:S06]  /*00a0*/  UIADD3 UR4, UPT, UPT, UR4, -0x1, URZ ;  /* 0xffffffff04047890 */ /* 0x000fcc000fffe0ff */
[----:B------:R-:W2:Y:S08]  /*00b0*/  LDC.64 R6, c[0x0][0x390] ;  /* 0x0000e400ff067b82 */ /* 0x000eb00000000a00 */
[----:B------:R-:W3:Y:S01]  /*00c0*/  LDC.64 R2, c[0x0][0x380] ;  /* 0x0000e000ff027b82 */ /* 0x000ee20000000a00 */
[----:B0-----:R-:W-:-:S05]  /*00d0*/  IMAD.WIDE R4, R9, 0x4, R4 ;  /* 0x0000000409047825 */ /* 0x001fca00078e0204 */
[----:B-1----:R0:W5:Y:S01]  /*00e0*/  LDG.E R11, desc[UR6][R4.64] ;  /* 0x00000006040b7981 */ /* 0x002162000c1e1900 */
[C---:B------:R-:W-:Y:S01]  /*00f0*/  ISETP.GE.AND P0, PT, R9.reuse, UR4, PT ;  /* 0x0000000409007c0c */ /* 0x040fe2000bf06270 */
[----:B------:R-:W-:Y:S01]  /*0100*/  BSSY.RECONVERGENT B0, `(.L_x_0) ;  /* 0x000000a000007945 */ /* 0x000fe20003800200 */
[----:B--2---:R-:W-:-:S11]  /*0110*/  IMAD.WIDE R6, R9, 0x4, R6 ;  /* 0x0000000409067825 */ /* 0x004fd600078e0206 */
[----:B0--3--:R-:W-:Y:S05]  /*0120*/  @P0 BRA `(.L_x_1) ;  /* 0x00000000001c0947 */ /* 0x009fea0003800000 */
[----:B------:R-:W-:-:S05]  /*0130*/  IMAD.WIDE R2, R9, 0x4, R2 ;  /* 0x0000000409027825 */ /* 0x000fca00078e0202 */
[----:B------:R-:W2:Y:S04]  /*0140*/  LDG.E R0, desc[UR6][R2.64] ;  /* 0x0000000602007981 */ /* 0x000ea8000c1e1900 */
[----:B------:R-:W2:Y:S02]  /*0150*/  LDG.E R9, desc[UR6][R2.64+0x4] ;  /* 0x0000040602097981 */ /* 0x000ea4000c1e1900 */
[----:B--2---:R-:W-:-:S13]  /*0160*/  ISETP.NE.AND P0, PT, R9, R0, PT ;  /* 0x000000000900720c */ /* 0x004fda0003f05270 */
[----:B------:R-:W-:Y:S05]  /*0170*/  @P0 BRA `(.L_x_1) ;  /* 0x0000000000080947 */ /* 0x000fea0003800000 */
[----:B------:R-:W2:Y:S02]  /*0180*/  LDG.E R4, desc[UR6][R4.64+0x4] ;  /* 0x0000040604047981 */ /* 0x000ea4000c1e1900 */
[----:B--2--5:R-:W-:-:S07]  /*0190*/  FADD R11, R11, R4 ;  /* 0x000000040b0b7221 */ /* 0x024fce0000000000 */
.L_x_1:
[----:B------:R-:W-:Y:S05]  /*01a0*/  BSYNC.RECONVERGENT B0 ;  /* 0x0000000000007941 */ /* 0x000fea0003800200 */
.L_x_0:
[----:B-----5:R-:W-:Y:S01]  /*01b0*/  STG.E desc[UR6][R6.64], R11 ;  /* 0x0000000b06007986 */ /* 0x020fe2000c101906 */
[----:B------:R-:W-:Y:S05]  /*01c0*/  EXIT ;  /* 0x000000000000794d */ /* 0x000fea0003800000 */
.L_x_2:
[----:B------:R-:W-:-:S00]  /*01d0*/  BRA `(.L_x_2) ;  /* 0xfffffffc00fc7947 */ /* 0x000fc0000383ffff */
[----:B------:R-:W-:-:S00]  /*01e0*/  NOP ;  /* 0x0000000000007918 */ /* 0x000fc00000000000 */
        /* <DEDUP_REMOVED lines=9> */
.L_x_8:


//--------------------- .text._Z10joinKernelPKiPKfiS0_S2_iPiPf --------------------------
	.section	.text._Z10joinKernelPKiPKfiS0_S2_iPiPf,"ax",@progbits
	.align	128
        .global         _Z10joinKernelPKiPKfiS0_S2_iPiPf
        .type           _Z10joinKernelPKiPKfiS0_S2_iPiPf,@function
        .size           _Z10joinKernelPKiPKfiS0_S2_iPiPf,(.L_x_9 - _Z10joinKernelPKiPKfiS0_S2_iPiPf)
        .other          _Z10joinKernelPKiPKfiS0_S2_iPiPf,@"STO_CUDA_ENTRY STV_DEFAULT"
_Z10joinKernelPKiPKfiS0_S2_iPiPf:
.text._Z10joinKernelPKiPKfiS0_S2_iPiPf:
        /* <DEDUP_REMOVED lines=8> */
[----:B------:R-:W0:Y:S01]  /*0080*/  LDCU UR6, c[0x0][0x3a8] ;  /* 0x00007500ff0677ac */ /* 0x000e220008000800 */
[----:B------:R-:W1:Y:S01]  /*0090*/  LDCU.64 UR4, c[0x0][0x358] ;  /* 0x00006b00ff0477ac */ /* 0x000e620008000a00 */
[----:B0-----:R-:W-:-:S09]  /*00a0*/  UISETP.GE.AND UP0, UPT, UR6, 0x1, UPT ;  /* 0x000000010600788c */ /* 0x001fd2000bf06270 */
[----:B-1----:R-:W-:Y:S05]  /*00b0*/  BRA.U !UP0, `(.L_x_3) ;  /* 0x0000000108447547 */ /* 0x002fea000b800000 */
[----:B------:R-:W0:Y:S01]  /*00c0*/  LDC.64 R2, c[0x0][0x380] ;  /* 0x0000e000ff027b82 */ /* 0x000e220000000a00 */
[----:B------:R-:W1:Y:S07]  /*00d0*/  LDCU UR6, c[0x0][0x3a8] ;  /* 0x00007500ff0677ac */ /* 0x000e6e0008000800 */
[----:B------:R-:W2:Y:S08]  /*00e0*/  LDC.64 R4, c[0x0][0x388] ;  /* 0x0000e200ff047b82 */ /* 0x000eb00000000a00 */
[----:B------:R-:W3:Y:S01]  /*00f0*/  LDC.64 R6, c[0x0][0x398] ;  /* 0x0000e600ff067b82 */ /* 0x000ee20000000a00 */
[----:B0-----:R-:W-:-:S05]  /*0100*/  IMAD.WIDE R2, R0, 0x4, R2 ;  /* 0x0000000400027825 */ /* 0x001fca00078e0202 */
[----:B------:R0:W5:Y:S01]  /*0110*/  LDG.E R9, desc[UR4][R2.64] ;  /* 0x0000000402097981 */ /* 0x000162000c1e1900 */
[----:B--2---:R-:W-:-:S05]  /*0120*/  IMAD.WIDE R4, R0, 0x4, R4 ;  /* 0x0000000400047825 */ /* 0x004fca00078e0204 */
[----:B------:R0:W5:Y:S01]  /*0130*/  LDG.E R8, desc[UR4][R4.64] ;  /* 0x0000000404087981 */ /* 0x000162000c1e1900 */
[----:B------:R-:W-:Y:S01]  /*0140*/  HFMA2 R11, -RZ, RZ, 0, 0 ;  /* 0x00000000ff0b7431 */ /* 0x000fe200000001ff */
[----:B-1----:R-:W-:Y:S06]  /*0150*/  BSSY.RECONVERGENT B0, `(.L_x_4) ;  /* 0x0000010000007945 */ /* 0x002fec0003800200 */
.L_x_6:
[----:B0--3--:R-:W-:-:S06]  /*0160*/  IMAD.WIDE.U32 R2, R11, 0x4, R6 ;  /* 0x000000040b027825 */ /* 0x009fcc00078e0006 */
[----:B------:R-:W2:Y:S02]  /*0170*/  LDG.E R2, desc[UR4][R2.64] ;  /* 0x0000000402027981 */ /* 0x000ea4000c1e1900 */
[----:B--2--5:R-:W-:-:S13]  /*0180*/  ISETP.NE.AND P0, PT, R9, R2, PT ;  /* 0x000000020900720c */ /* 0x024fda0003f05270 */
[----:B------:R-:W-:Y:S05]  /*0190*/  @!P0 BRA `(.L_x_5) ;  /* 0x00000000002c8947 */ /* 0x000fea0003800000 */
[----:B------:R-:W-:-:S04]  /*01a0*/  IADD3 R11, PT, PT, R11, 0x1, RZ ;  /* 0x000000010b0b7810 */ /* 0x000fc80007ffe0ff */
[----:B------:R-:W-:-:S13]  /*01b0*/  ISETP.NE.AND P0, PT, R11, UR6, PT ;  /* 0x000000060b007c0c */ /* 0x000fda000bf05270 */
[----:B------:R-:W-:Y:S05]  /*01c0*/  @P0 BRA `(.L_x_6) ;  /* 0xfffffffc00e40947 */ /* 0x000fea000383ffff */
.L_x_3:
[----:B------:R-:W0:Y:S01]  /*01d0*/  LDC.64 R2, c[0x0][0x3b0] ;  /* 0x0000ec00ff027b82 */ /* 0x000e220000000a00 */
[----:B------:R-:W-:-:S07]  /*01e0*/  MOV R7, 0xffffffff ;  /* 0xffffffff00077802 */ /* 0x000fce0000000f00 */
[----:B------:R-:W1:Y:S01]  /*01f0*/  LDC.64 R4, c[0x0][0x3b8] ;  /* 0x0000ee00ff047b82 */ /* 0x000e620000000a00 */
[----:B0-----:R-:W-:-:S05]  /*0200*/  IMAD.WIDE R2, R0, 0x4, R2 ;  /* 0x0000000400027825 */ /* 0x001fca00078e0202 */
[----:B------:R-:W-:Y:S01]  /*0210*/  STG.E desc[UR4][R2.64], R7 ;  /* 0x0000000702007986 */ /* 0x000fe2000c101904 */
[----:B-1----:R-:W-:-:S05]  /*0220*/  IMAD.WIDE R4, R0, 0x4, R4 ;  /* 0x0000000400047825 */ /* 0x002fca00078e0204 */
[----:B------:R-:W-:Y:S01]  /*0230*/  STG.E desc[UR4][R4.64], RZ ;  /* 0x000000ff04007986 */ /* 0x000fe2000c101904 */
[----:B------:R-:W-:Y:S05]  /*0240*/  EXIT ;  /* 0x000000000000794d */ /* 0x000fea0003800000 */
.L_x_5:
[----:B------:R-:W-:Y:S05]  /*0250*/  BSYNC.RECONVERGENT B0 ;  /* 0x0000000000007941 */ /* 0x000fea0003800200 */
.L_x_4:
[----:B------:R-:W0:Y:S08]  /*0260*/  LDC.64 R4, c[0x0][0x3b0] ;  /* 0x0000ec00ff047b82 */ /* 0x000e300000000a00 */
[----:B------:R-:W1:Y:S08]  /*0270*/  LDC.64 R2, c[0x0][0x3a0] ;  /* 0x0000e800ff027b82 */ /* 0x000e700000000a00 */
[----:B------:R-:W2:Y:S01]  /*0280*/  LDC.64 R6, c[0x0][0x3b8] ;  /* 0x0000ee00ff067b82 */ /* 0x000ea20000000a00 */
[----:B0-----:R-:W-:-:S05]  /*0290*/  IMAD.WIDE R4, R0, 0x4, R4 ;  /* 0x0000000400047825 */ /* 0x001fca00078e0204 */
[----:B------:R-:W-:Y:S01]  /*02a0*/  STG.E desc[UR4][R4.64], R9 ;  /* 0x0000000904007986 */ /* 0x000fe2000c101904 */
[----:B-1----:R-:W-:-:S06]  /*02b0*/  IMAD.WIDE.U32 R2, R11, 0x4, R2 ;  /* 0x000000040b027825 */ /* 0x002fcc00078e0002 */
[----:B------:R-:W3:Y:S01]  /*02c0*/  LDG.E R3, desc[UR4][R2.64] ;  /* 0x0000000402037981 */ /* 0x000ee2000c1e1900 */
[----:B--2---:R-:W-:-:S04]  /*02d0*/  IMAD.WIDE R6, R0, 0x4, R6 ;  /* 0x0000000400067825 */ /* 0x004fc800078e0206 */
[----:B---3--:R-:W-:-:S05]  /*02e0*/  FADD R11, R8, R3 ;  /* 0x00000003080b7221 */ /* 0x008fca0000000000 */
[----:B------:R-:W-:Y:S01]  /*02f0*/  STG.E desc[UR4][R6.64], R11 ;  /* 0x0000000b06007986 */ /* 0x000fe2000c101904 */
[----:B------:R-:W-:Y:S05]  /*0300*/  EXIT ;  /* 0x000000000000794d */ /* 0x000fea0003800000 */
.L_x_7:
        /* <DEDUP_REMOVED lines=15> */
.L_x_9:


//--------------------- .nv.shared.reserved.0     --------------------------
	.section	.nv.shared.reserved.0,"aw",@nobits
	.weak		__nv_reservedSMEM_offset_0_alias
	.size		__nv_reservedSMEM_offset_0_alias, 0, 64
	.other		__nv_reservedSMEM_offset_0_alias,@"STO_CUDA_RESERVED_SHARED STV_DEFAULT"
__nv_reservedSMEM_offset_0_alias:
	.zero		0
	.zero		64


//--------------------- .nv.constant0._Z14sumByKeyKernelPKiPKfPfi --------------------------
	.section	.nv.constant0._Z14sumByKeyKernelPKiPKfPfi,"a",@progbits
	.sectionflags	@""
	.align	4
.nv.constant0._Z14sumByKeyKernelPKiPKfPfi:
	.zero		924


//--------------------- .nv.constant0._Z10joinKernelPKiPKfiS0_S2_iPiPf --------------------------
	.section	.nv.constant0._Z10joinKernelPKiPKfiS0_S2_iPiPf,"a",@progbits
	.sectionflags	@""
	.align	4
.nv.constant0._Z10joinKernelPKiPKfiS0_S2_iPiPf:
	.zero		960


//--------------------- SYMBOLS --------------------------

	.type		.nv.reservedSmem.offset0,@object
	.size		.nv.reservedSmem.offset0,0x4
